//
// Generated by NVIDIA NVVM Compiler
//
// Compiler Build ID: CL-36424714
// Cuda compilation tools, release 13.0, V13.0.88
// Based on NVVM 20.0.0
//

.version 9.0
.target sm_100
.address_size 64

	// .globl	vecadd

.visible .entry vecadd(
	.param .u64 .ptr .align 1 vecadd_param_0,
	.param .u64 .ptr .align 1 vecadd_param_1,
	.param .u64 .ptr .align 1 vecadd_param_2
)
{
	.reg .b32 	%r<10>;
	.reg .b64 	%rd<11>;

	ld.param.u64 	%rd1, [vecadd_param_0];
	ld.param.u64 	%rd2, [vecadd_param_1];
	ld.param.u64 	%rd3, [vecadd_param_2];
	cvta.to.global.u64 	%rd4, %rd1;
	cvta.to.global.u64 	%rd5, %rd3;
	cvta.to.global.u64 	%rd6, %rd2;
	mov.u32 	%r1, %ctaid.x;
	mov.u32 	%r2, %ntid.x;
	mov.u32 	%r3, %tid.x;
	mad.lo.s32 	%r4, %r1, %r2, %r3;
	mul.wide.s32 	%rd7, %r4, 4;
	add.s64 	%rd8, %rd6, %rd7;
	ld.global.u32 	%r5, [%rd8];
	add.s64 	%rd9, %rd5, %rd7;
	ld.global.u32 	%r6, [%rd9];
	add.s32 	%r7, %r6, %r5;
	add.s64 	%rd10, %rd4, %rd7;
	ld.global.u32 	%r8, [%rd10];
	add.s32 	%r9, %r7, %r8;
	st.global.u32 	[%rd10], %r9;
	ret;

}


// ===== COMPILED SASS (sm_100) =====

	.target	sm_100

	.elftype	@"ET_EXEC"


//--------------------- .note.nv.tkinfo           --------------------------
	.section	.note.nv.tkinfo,"",@"SHT_NOTE"
	.sectionflags	@"SHF_NOTE_NV_TKINFO"
	.tkinfo
        /*0018*/ 	.word	0x00000002
        /*0030*/ 	.string	""
        /*0030*/ 	.string	"ptxas"
        /*0030*/ 	.string	"Cuda compilation tools, release 13.0, V13.0.88"
        /*0030*/ 	.string	"Build cuda_13.0.r13.0/compiler.36424714_0"
        /*0030*/ 	.string	"-arch sm_100 -m 64 "



//--------------------- .note.nv.cuinfo           --------------------------
	.section	.note.nv.cuinfo,"",@"SHT_NOTE"
	.sectionflags	@"SHF_NOTE_NV_CUINFO"
        /*0018*/ 	.short	0x0002
        /*001a*/ 	.short	0x0064
        /*001c*/ 	.short	0x0082
	.zero		2


//--------------------- .nv.info                  --------------------------
	.section	.nv.info,"",@"SHT_CUDA_INFO"
	.align	4


	//----- nvinfo : EIATTR_REGCOUNT
	.align		4
        /*0000*/ 	.byte	0x04, 0x2f
        /*0002*/ 	.short	(.L_1 - .L_0)
	.align		4
.L_0:
        /*0004*/ 	.word	index@(vecadd)
        /*0008*/ 	.word	0x0000000c


	//----- nvinfo : EIATTR_FRAME_SIZE
	.align		4
.L_1:
        /*000c*/ 	.byte	0x04, 0x11
        /*000e*/ 	.short	(.L_3 - .L_2)
	.align		4
.L_2:
        /*0010*/ 	.word	index@(vecadd)
        /*0014*/ 	.word	0x00000000


	//----- nvinfo : EIATTR_MIN_STACK_SIZE
	.align		4
.L_3:
        /*0018*/ 	.byte	0x04, 0x12
        /*001a*/ 	.short	(.L_5 - .L_4)
	.align		4
.L_4:
        /*001c*/ 	.word	index@(vecadd)
        /*0020*/ 	.word	0x00000000
.L_5:


//--------------------- .nv.compat                --------------------------
	.section	.nv.compat,"",@"SHT_CUDA_COMPAT_INFO"
	.align	4
        /*0000*/ 	.byte	0x02, 0x09, 0x00, 0x00, 0x02, 0x02, 0x01, 0x00, 0x02, 0x05, 0x05, 0x00, 0x03, 0x07, 0x01, 0x01
        /*0010*/ 	.byte	0x02, 0x03, 0x00, 0x00, 0x02, 0x06, 0x01, 0x00, 0x04, 0x0b, 0x08, 0x00, 0x09, 0x00, 0x00, 0x00
        /*0020*/ 	.byte	0x00, 0x00, 0x00, 0x00


//--------------------- .nv.info.vecadd           --------------------------
	.section	.nv.info.vecadd,"",@"SHT_CUDA_INFO"
	.sectionflags	@""
	.align	4


	//----- nvinfo : EIATTR_CUDA_API_VERSION
	.align		4
        /*0000*/ 	.byte	0x04, 0x37
        /*0002*/ 	.short	(.L_7 - .L_6)
.L_6:
        /*0004*/ 	.word	0x00000082


	//----- nvinfo : EIATTR_KPARAM_INFO
	.align		4
.L_7:
        /*0008*/ 	.byte	0x04, 0x17
        /*000a*/ 	.short	(.L_9 - .L_8)
.L_8:
        /*000c*/ 	.word	0x00000000
        /*0010*/ 	.short	0x0002
        /*0012*/ 	.short	0x0010
        /*0014*/ 	.byte	0x00, 0xf5, 0x21, 0x00


	//----- nvinfo : EIATTR_KPARAM_INFO
	.align		4
.L_9:
        /*0018*/ 	.byte	0x04, 0x17
        /*001a*/ 	.short	(.L_11 - .L_10)
.L_10:
        /*001c*/ 	.word	0x00000000
        /*0020*/ 	.short	0x0001
        /*0022*/ 	.short	0x0008
        /*0024*/ 	.byte	0x00, 0xf5, 0x21, 0x00


	//----- nvinfo : EIATTR_KPARAM_INFO
	.align		4
.L_11:
        /*0028*/ 	.byte	0x04, 0x17
        /*002a*/ 	.short	(.L_13 - .L_12)
.L_12:
        /*002c*/ 	.word	0x00000000
        /*0030*/ 	.short	0x0000
        /*0032*/ 	.short	0x0000
        /*0034*/ 	.byte	0x00, 0xf5, 0x21, 0x00


	//----- nvinfo : EIATTR_SPARSE_MMA_MASK
	.align		4
.L_13:
        /*0038*/ 	.byte	0x03, 0x50
        /*003a*/ 	.short	0x0000


	//----- nvinfo : EIATTR_MAXREG_COUNT
	.align		4
        /*003c*/ 	.byte	0x03, 0x1b
        /*003e*/ 	.short	0x00ff


	//----- nvinfo : EIATTR_MERCURY_ISA_VERSION
	.align		4
        /*0040*/ 	.byte	0x03, 0x5f
        /*0042*/ 	.short	0x0101


	//----- nvinfo : EIATTR_VRC_CTA_INIT_COUNT
	.align		4
        /*0044*/ 	.byte	0x02, 0x4a
	.zero		1
	.zero		1


	//----- nvinfo : EIATTR_EXIT_INSTR_OFFSETS
	.align		4
        /*0048*/ 	.byte	0x04, 0x1c
        /*004a*/ 	.short	(.L_15 - .L_14)


	//   ....[0]....
.L_14:
        /*004c*/ 	.word	0x00000110


	//----- nvinfo : EIATTR_CBANK_PARAM_SIZE
	.align		4
.L_15:
        /*0050*/ 	.byte	0x03, 0x19
        /*0052*/ 	.short	0x0018


	//----- nvinfo : EIATTR_PARAM_CBANK
	.align		4
        /*0054*/ 	.byte	0x04, 0x0a
        /*0056*/ 	.short	(.L_17 - .L_16)
	.align		4
.L_16:
        /*0058*/ 	.word	index@(.nv.constant0.vecadd)
        /*005c*/ 	.short	0x0380
        /*005e*/ 	.short	0x0018


	//----- nvinfo : EIATTR_SW_WAR
	.align		4
.L_17:
        /*0060*/ 	.byte	0x04, 0x36
        /*0062*/ 	.short	(.L_19 - .L_18)
.L_18:
        /*0064*/ 	.word	0x00000008
.L_19:


//--------------------- .nv.callgraph             --------------------------
	.section	.nv.callgraph,"",@"SHT_CUDA_CALLGRAPH"
	.align	4
	.sectionentsize	8
	.align		4
        /*0000*/ 	.word	0x00000000
	.align		4
        /*0004*/ 	.word	0xffffffff
	.align		4
        /*0008*/ 	.word	0x00000000
	.align		4
        /*000c*/ 	.word	0xfffffffe
	.align		4
        /*0010*/ 	.word	0x00000000
	.align		4
        /*0014*/ 	.word	0xfffffffd
	.align		4
        /*0018*/ 	.word	0x00000000
	.align		4
        /*001c*/ 	.word	0xfffffffc


//--------------------- .text.vecadd              --------------------------
	.section	.text.vecadd,"ax",@progbits
	.align	128
        .global         vecadd
        .type           vecadd,@function
        .size           vecadd,(.L_x_1 - vecadd)
        .other          vecadd,@"STO_CUDA_ENTRY STV_DEFAULT"
vecadd:
.text.vecadd:
[----:B------:R-:W-:Y:S01]  /*0000*/  LDC R1, c[0x0][0x37c] ;  /* 0x0000df00ff017b82 */ /* 0x000fe20000000800 */
[----:B------:R-:W0:Y:S07]  /*0010*/  S2R R0, SR_TID.X ;  /* 0x0000000000007919 */ /* 0x000e2e0000002100 */
[----:B------:R-:W0:Y:S01]  /*0020*/  S2UR UR6, SR_CTAID.X ;  /* 0x00000000000679c3 */ /* 0x000e220000002500 */
[----:B------:R-:W1:Y:S07]  /*0030*/  LDCU.64 UR4, c[0x0][0x358] ;  /* 0x00006b00ff0477ac */ /* 0x000e6e0008000a00 */
[----:B------:R-:W0:Y:S08]  /*0040*/  LDC R9, c[0x0][0x360] ;  /* 0x0000d800ff097b82 */ /* 0x000e300000000800 */
[----:B------:R-:W2:Y:S08]  /*0050*/  LDC.64 R2, c[0x0][0x388] ;  /* 0x0000e200ff027b82 */ /* 0x000eb00000000a00 */
[----:B------:R-:W3:Y:S08]  /*0060*/  LDC.64 R4, c[0x0][0x390] ;  /* 0x0000e400ff047b82 */ /* 0x000ef00000000a00 */
[----:B------:R-:W4:Y:S01]  /*0070*/  LDC.64 R6, c[0x0][0x380] ;  /* 0x0000e000ff067b82 */ /* 0x000f220000000a00 */
[----:B0-----:R-:W-:-:S04]  /*0080*/  IMAD R9, R9, UR6, R0 ;  /* 0x0000000609097c24 */ /* 0x001fc8000f8e0200 */
[----:B--2---:R-:W-:-:S06]  /*0090*/  IMAD.WIDE R2, R9, 0x4, R2 ;  /* 0x0000000409027825 */ /* 0x004fcc00078e0202 */
[----:B-1----:R-:W2:Y:S01]  /*00a0*/  LDG.E R2, desc[UR4][R2.64] ;  /* 0x0000000402027981 */ /* 0x002ea2000c1e1900 */
[----:B---3--:R-:W-:-:S06]  /*00b0*/  IMAD.WIDE R4, R9, 0x4, R4 ;  /* 0x0000000409047825 */ /* 0x008fcc00078e0204 */
[----:B------:R-:W2:Y:S01]  /*00c0*/  LDG.E R5, desc[UR4][R4.64] ;  /* 0x0000000404057981 */ /* 0x000ea2000c1e1900 */
[----:B----4-:R-:W-:-:S05]  /*00d0*/  IMAD.WIDE R6, R9, 0x4, R6 ;  /* 0x0000000409067825 */ /* 0x010fca00078e0206 */
[----:B------:R-:W2:Y:S02]  /*00e0*/  LDG.E R0, desc[UR4][R6.64] ;  /* 0x0000000406007981 */ /* 0x000ea4000c1e1900 */
[----:B--2---:R-:W-:-:S05]  /*00f0*/  IADD3 R9, PT, PT, R0, R5, R2 ;  /* 0x0000000500097210 */ /* 0x004fca0007ffe002 */
[----:B------:R-:W-:Y:S01]  /*0100*/  STG.E desc[UR4][R6.64], R9 ;  /* 0x0000000906007986 */ /* 0x000fe2000c101904 */
[----:B------:R-:W-:Y:S05]  /*0110*/  EXIT ;  /* 0x000000000000794d */ /* 0x000fea0003800000 */
.L_x_0:
[----:B------:R-:W-:-:S00]  /*0120*/  BRA `(.L_x_0) ;  /* 0xfffffffc00fc7947 */ /* 0x000fc0000383ffff */
[----:B------:R-:W-:-:S00]  /*0130*/  NOP ;  /* 0x0000000000007918 */ /* 0x000fc00000000000 */
        /* <DEDUP_REMOVED lines=12> */
.L_x_1:


//--------------------- .nv.shared.reserved.0     --------------------------
	.section	.nv.shared.reserved.0,"aw",@nobits
	.weak		__nv_reservedSMEM_offset_0_alias
	.size		__nv_reservedSMEM_offset_0_alias, 0, 64
	.other		__nv_reservedSMEM_offset_0_alias,@"STO_CUDA_RESERVED_SHARED STV_DEFAULT"
__nv_reservedSMEM_offset_0_alias:
	.zero		0
	.zero		64


//--------------------- .nv.constant0.vecadd      --------------------------
	.section	.nv.constant0.vecadd,"a",@progbits
	.sectionflags	@""
	.align	4
.nv.constant0.vecadd:
	.zero		920


//--------------------- SYMBOLS --------------------------

	.type		.nv.reservedSmem.offset0,@object
	.size		.nv.reservedSmem.offset0,0x4
